	.headerflags	@"EF_CUDA_TEXMODE_UNIFIED EF_CUDA_64BIT_ADDRESS EF_CUDA_ACCELERATORS EF_CUDA_SM90 EF_CUDA_VIRTUAL_SM(EF_CUDA_SM90)"
	.elftype	@"ET_EXEC"


//--------------------- .nv.info                  --------------------------
	.section	.nv.info,"",@"SHT_CUDA_INFO"
	.align	4


	//----- nvinfo : EIATTR_REGCOUNT
	.align		4
        /*0000*/ 	.byte	0x04, 0x2f
        /*0002*/ 	.short	(.L_3 - .L_2)
	.align		4
.L_2:
        /*0004*/ 	.word	index@(triton_poi_fused__native_batch_norm_legit_no_training_relu_2)
        /*0008*/ 	.word	0x00000011


	//----- nvinfo : EIATTR_MIN_STACK_SIZE
	.align		4
.L_3:
        /*000c*/ 	.byte	0x04, 0x12
        /*000e*/ 	.short	(.L_5 - .L_4)
	.align		4
.L_4:
        /*0010*/ 	.word	index@(triton_poi_fused__native_batch_norm_legit_no_training_relu_2)
        /*0014*/ 	.word	0x00000000


	//----- nvinfo : EIATTR_FRAME_SIZE
	.align		4
.L_5:
        /*0018*/ 	.byte	0x04, 0x11
        /*001a*/ 	.short	(.L_7 - .L_6)
	.align		4
.L_6:
        /*001c*/ 	.word	index@(triton_poi_fused__native_batch_norm_legit_no_training_relu_2)
        /*0020*/ 	.word	0x00000000


	//----- nvinfo : EIATTR_MIN_STACK_SIZE
	.align		4
.L_7:
        /*0024*/ 	.byte	0x04, 0x12
        /*0026*/ 	.short	(.L_9 - .L_8)
	.align		4
.L_8:
        /*0028*/ 	.word	index@(triton_poi_fused__native_batch_norm_legit_no_training_relu_2)
        /*002c*/ 	.word	0x00000000
.L_9:


//--------------------- .nv.info.triton_poi_fused__native_batch_norm_legit_no_training_relu_2 --------------------------
	.section	.nv.info.triton_poi_fused__native_batch_norm_legit_no_training_relu_2,"",@"SHT_CUDA_INFO"
	.sectionflags	@""
	.align	4


	//----- nvinfo : EIATTR_CUDA_API_VERSION
	.align		4
        /*0000*/ 	.byte	0x04, 0x37
        /*0002*/ 	.short	(.L_11 - .L_10)
.L_10:
        /*0004*/ 	.word	0x0000007c


	//----- nvinfo : EIATTR_KPARAM_INFO
	.align		4
.L_11:
        /*0008*/ 	.byte	0x04, 0x17
        /*000a*/ 	.short	(.L_13 - .L_12)
.L_12:
        /*000c*/ 	.word	0x00000000
        /*0010*/ 	.short	0x0006
        /*0012*/ 	.short	0x0030
        /*0014*/ 	.byte	0x00, 0xf0, 0x11, 0x00


	//----- nvinfo : EIATTR_KPARAM_INFO
	.align		4
.L_13:
        /*0018*/ 	.byte	0x04, 0x17
        /*001a*/ 	.short	(.L_15 - .L_14)
.L_14:
        /*001c*/ 	.word	0x00000000
        /*0020*/ 	.short	0x0005
        /*0022*/ 	.short	0x0028
        /*0024*/ 	.byte	0x00, 0xf4, 0x21, 0x00


	//----- nvinfo : EIATTR_KPARAM_INFO
	.align		4
.L_15:
        /*0028*/ 	.byte	0x04, 0x17
        /*002a*/ 	.short	(.L_17 - .L_16)
.L_16:
        /*002c*/ 	.word	0x00000000
        /*0030*/ 	.short	0x0004
        /*0032*/ 	.short	0x0020
        /*0034*/ 	.byte	0x00, 0xf4, 0x21, 0x00


	//----- nvinfo : EIATTR_KPARAM_INFO
	.align		4
.L_17:
        /*0038*/ 	.byte	0x04, 0x17
        /*003a*/ 	.short	(.L_19 - .L_18)
.L_18:
        /*003c*/ 	.word	0x00000000
        /*0040*/ 	.short	0x0003
        /*0042*/ 	.short	0x0018
        /*0044*/ 	.byte	0x00, 0xf4, 0x21, 0x00


	//----- nvinfo : EIATTR_KPARAM_INFO
	.align		4
.L_19:
        /*0048*/ 	.byte	0x04, 0x17
        /*004a*/ 	.short	(.L_21 - .L_20)
.L_20:
        /*004c*/ 	.word	0x00000000
        /*0050*/ 	.short	0x0002
        /*0052*/ 	.short	0x0010
        /*0054*/ 	.byte	0x00, 0xf4, 0x21, 0x00


	//----- nvinfo : EIATTR_KPARAM_INFO
	.align		4
.L_21:
        /*0058*/ 	.byte	0x04, 0x17
        /*005a*/ 	.short	(.L_23 - .L_22)
.L_22:
        /*005c*/ 	.word	0x00000000
        /*0060*/ 	.short	0x0001
        /*0062*/ 	.short	0x0008
        /*0064*/ 	.byte	0x00, 0xf4, 0x21, 0x00


	//----- nvinfo : EIATTR_KPARAM_INFO
	.align		4
.L_23:
        /*0068*/ 	.byte	0x04, 0x17
        /*006a*/ 	.short	(.L_25 - .L_24)
.L_24:
        /*006c*/ 	.word	0x00000000
        /*0070*/ 	.short	0x0000
        /*0072*/ 	.short	0x0000
        /*0074*/ 	.byte	0x00, 0xf4, 0x21, 0x00


	//----- nvinfo : EIATTR_SPARSE_MMA_MASK
	.align		4
.L_25:
        /*0078*/ 	.byte	0x03, 0x50
        /*007a*/ 	.short	0x0000


	//----- nvinfo : EIATTR_MAXREG_COUNT
	.align		4
        /*007c*/ 	.byte	0x03, 0x1b
        /*007e*/ 	.short	0x00ff


	//----- nvinfo : EIATTR_EXIT_INSTR_OFFSETS
	.align		4
        /*0080*/ 	.byte	0x04, 0x1c
        /*0082*/ 	.short	(.L_27 - .L_26)


	//   ....[0]....
.L_26:
        /*0084*/ 	.word	0x000003b0


	//----- nvinfo : EIATTR_REQNTID
	.align		4
.L_27:
        /*0088*/ 	.byte	0x04, 0x10
        /*008a*/ 	.short	(.L_29 - .L_28)
.L_28:
        /*008c*/ 	.word	0x00000080
        /*0090*/ 	.word	0x00000001
        /*0094*/ 	.word	0x00000001


	//----- nvinfo : EIATTR_CBANK_PARAM_SIZE
	.align		4
.L_29:
        /*0098*/ 	.byte	0x03, 0x19
        /*009a*/ 	.short	0x0034


	//----- nvinfo : EIATTR_PARAM_CBANK
	.align		4
        /*009c*/ 	.byte	0x04, 0x0a
        /*009e*/ 	.short	(.L_31 - .L_30)
	.align		4
.L_30:
        /*00a0*/ 	.word	index@(.nv.constant0.triton_poi_fused__native_batch_norm_legit_no_training_relu_2)
        /*00a4*/ 	.short	0x0210
        /*00a6*/ 	.short	0x0034


	//----- nvinfo : EIATTR_SW_WAR
	.align		4
.L_31:
        /*00a8*/ 	.byte	0x04, 0x36
        /*00aa*/ 	.short	(.L_33 - .L_32)
.L_32:
        /*00ac*/ 	.word	0x00000008
.L_33:


//--------------------- .nv.callgraph             --------------------------
	.section	.nv.callgraph,"",@"SHT_CUDA_CALLGRAPH"
	.align	4
	.sectionentsize	8
	.align		4
        /*0000*/ 	.word	0x00000000
	.align		4
        /*0004*/ 	.word	0xffffffff
	.align		4
        /*0008*/ 	.word	0x00000000
	.align		4
        /*000c*/ 	.word	0xfffffffe
	.align		4
        /*0010*/ 	.word	0x00000000
	.align		4
        /*0014*/ 	.word	0xfffffffd
	.align		4
        /*0018*/ 	.word	0x00000000
	.align		4
        /*001c*/ 	.word	0xfffffffc


//--------------------- .nv.constant4             --------------------------
	.section	.nv.constant4,"a",@progbits
	.align	8
	.align		8
.nv.constant4:
        /*0000*/ 	.dword	_$_str
	.align		8
        /*0008*/ 	.dword	_$_str_$_2


//--------------------- .text.triton_poi_fused__native_batch_norm_legit_no_training_relu_2 --------------------------
	.section	.text.triton_poi_fused__native_batch_norm_legit_no_training_relu_2,"ax",@progbits
	.align	128
        .global         triton_poi_fused__native_batch_norm_legit_no_training_relu_2
        .type           triton_poi_fused__native_batch_norm_legit_no_training_relu_2,@function
        .size           triton_poi_fused__native_batch_norm_legit_no_training_relu_2,(.L_x_1 - triton_poi_fused__native_batch_norm_legit_no_training_relu_2)
        .other          triton_poi_fused__native_batch_norm_legit_no_training_relu_2,@"STO_CUDA_ENTRY STV_DEFAULT"
triton_poi_fused__native_batch_norm_legit_no_training_relu_2:
.text.triton_poi_fused__native_batch_norm_legit_no_training_relu_2:
[----:B------:R-:W-:Y:S01]  /*0000*/  LDC R1, c[0x0][0x28] ;  /* 0x00000a00ff017b82 */ /* 0x000fe20000000800 */
[----:B------:R-:W1:Y:S07]  /*0010*/  S2R R0, SR_TID.X ;  /* 0x0000000000007919 */ /* 0x000e6e0000002100 */
[----:B------:R-:W2:Y:S01]  /*0020*/  LDC.64 R6, c[0x0][0x220] ;  /* 0x00008800ff067b82 */ /* 0x000ea20000000a00 */
[----:B------:R-:W-:Y:S01]  /*0030*/  ULDC.64 UR4, c[0x0][0x208] ;  /* 0x0000820000047ab9 */ /* 0x000fe20000000a00 */
[----:B------:R-:W3:Y:S06]  /*0040*/  S2R R5, SR_CTAID.X ;  /* 0x0000000000057919 */ /* 0x000eec0000002500 */
[----:B------:R-:W4:Y:S08]  /*0050*/  LDC.64 R8, c[0x0][0x228] ;  /* 0x00008a00ff087b82 */ /* 0x000f300000000a00 */
[----:B------:R-:W5:Y:S01]  /*0060*/  LDC.64 R10, c[0x0][0x230] ;  /* 0x00008c00ff0a7b82 */ /* 0x000f620000000a00 */
[----:B-1----:R-:W-:-:S02]  /*0070*/  SHF.L.U32 R0, R0, 0x1, RZ ;  /* 0x0000000100007819 */ /* 0x002fc400000006ff */
[----:B---3--:R-:W-:Y:S02]  /*0080*/  SHF.R.S32.HI R3, RZ, 0x17, R5 ;  /* 0x00000017ff037819 */ /* 0x008fe40000011405 */
[----:B------:R-:W-:Y:S02]  /*0090*/  LOP3.LUT R0, R0, 0xfe, RZ, 0xc0, !PT ;  /* 0x000000fe00007812 */ /* 0x000fe400078ec0ff */
[----:B------:R-:W-:Y:S02]  /*00a0*/  SGXT R3, R3, 0x1 ;  /* 0x000000010303781a */ /* 0x000fe40000000200 */
[----:B------:R-:W-:Y:S02]  /*00b0*/  LEA R0, R5, R0, 0x8 ;  /* 0x0000000005007211 */ /* 0x000fe400078e40ff */
[----:B------:R-:W1:Y:S02]  /*00c0*/  LDC.64 R4, c[0x0][0x218] ;  /* 0x00008600ff047b82 */ /* 0x000e640000000a00 */
[----:B------:R-:W-:-:S04]  /*00d0*/  LEA.HI R3, R3, R0, RZ, 0xa ;  /* 0x0000000003037211 */ /* 0x000fc800078f50ff */
[----:B------:R-:W-:-:S04]  /*00e0*/  SHF.R.S32.HI R3, RZ, 0xa, R3 ;  /* 0x0000000aff037819 */ /* 0x000fc80000011403 */
[----:B------:R-:W-:-:S04]  /*00f0*/  LEA.HI R2, R3, R3, RZ, 0x4 ;  /* 0x0000000303027211 */ /* 0x000fc800078f20ff */
[----:B------:R-:W-:-:S05]  /*0100*/  LOP3.LUT R2, R2, 0xfffffff0, RZ, 0xc0, !PT ;  /* 0xfffffff002027812 */ /* 0x000fca00078ec0ff */
[----:B------:R-:W-:Y:S02]  /*0110*/  IMAD.IADD R13, R3, 0x1, -R2 ;  /* 0x00000001030d7824 */ /* 0x000fe400078e0a02 */
[----:B------:R-:W3:Y:S02]  /*0120*/  LDC.64 R2, c[0x0][0x210] ;  /* 0x00008400ff027b82 */ /* 0x000ee40000000a00 */
[----:B--2---:R-:W-:-:S06]  /*0130*/  IMAD.WIDE R6, R13, 0x4, R6 ;  /* 0x000000040d067825 */ /* 0x004fcc00078e0206 */
[----:B------:R-:W2:Y:S01]  /*0140*/  LDG.E.EL R6, desc[UR4][R6.64] ;  /* 0x0000000406067981 */ /* 0x000ea2000c2e1900 */
[----:B-1----:R-:W-:-:S05]  /*0150*/  IMAD.WIDE R4, R13, 0x4, R4 ;  /* 0x000000040d047825 */ /* 0x002fca00078e0204 */
[----:B------:R1:W2:Y:S01]  /*0160*/  LDG.E.EL R12, desc[UR4][R4.64] ;  /* 0x00000004040c7981 */ /* 0x0002a2000c2e1900 */
[----:B----4-:R-:W-:-:S04]  /*0170*/  IMAD.WIDE R8, R13, 0x4, R8 ;  /* 0x000000040d087825 */ /* 0x010fc800078e0208 */
[----:B-----5:R-:W-:Y:S02]  /*0180*/  IMAD.WIDE R10, R13, 0x4, R10 ;  /* 0x000000040d0a7825 */ /* 0x020fe400078e020a */
[----:B------:R4:W5:Y:S02]  /*0190*/  LDG.E.EL R8, desc[UR4][R8.64] ;  /* 0x0000000408087981 */ /* 0x000964000c2e1900 */
[----:B---3--:R-:W-:Y:S02]  /*01a0*/  IMAD.WIDE R2, R0, 0x4, R2 ;  /* 0x0000000400027825 */ /* 0x008fe400078e0202 */
[----:B------:R-:W5:Y:S01]  /*01b0*/  LDG.E.EL R11, desc[UR4][R10.64] ;  /* 0x000000040a0b7981 */ /* 0x000f62000c2e1900 */
[----:B------:R-:W-:Y:S01]  /*01c0*/  HFMA2.MMA R14, -RZ, RZ, 1.625, 0 ;  /* 0x3e800000ff0e7435 */ /* 0x000fe200000001ff */
[----:B-1----:R-:W1:Y:S02]  /*01d0*/  LDC.64 R4, c[0x0][0x238] ;  /* 0x00008e00ff047b82 */ /* 0x002e640000000a00 */
[----:B------:R-:W3:Y:S01]  /*01e0*/  LDG.E.64 R2, desc[UR4][R2.64] ;  /* 0x0000000402027981 */ /* 0x000ee2000c1e1b00 */
[----:B----4-:R-:W-:-:S04]  /*01f0*/  SHF.R.S32.HI R9, RZ, 0x1f, R0 ;  /* 0x0000001fff097819 */ /* 0x010fc80000011400 */
[----:B------:R-:W-:-:S04]  /*0200*/  LEA.HI R9, R9, R0, RZ, 0xe ;  /* 0x0000000009097211 */ /* 0x000fc800078f70ff */
[----:B------:R-:W-:Y:S02]  /*0210*/  LOP3.LUT R13, R9, 0xffffc000, RZ, 0xc0, !PT ;  /* 0xffffc000090d7812 */ /* 0x000fe400078ec0ff */
[----:B------:R-:W-:-:S03]  /*0220*/  SHF.R.S32.HI R9, RZ, 0xe, R9 ;  /* 0x0000000eff097819 */ /* 0x000fc60000011409 */
[----:B------:R-:W-:-:S04]  /*0230*/  IMAD.IADD R0, R0, 0x1, -R13 ;  /* 0x0000000100007824 */ /* 0x000fc800078e0a0d */
[----:B------:R-:W-:-:S04]  /*0240*/  IMAD R9, R9, 0x4c00, R0 ;  /* 0x00004c0009097824 */ /* 0x000fc800078e0200 */
[----:B-1----:R-:W-:-:S04]  /*0250*/  IMAD.WIDE R4, R9, 0x4, R4 ;  /* 0x0000000409047825 */ /* 0x002fc800078e0204 */
[----:B--2---:R-:W-:-:S04]  /*0260*/  FADD R6, R6, 0.0010000000474974513054 ;  /* 0x3a83126f06067421 */ /* 0x004fc80000000000 */
[----:B------:R-:W1:Y:S02]  /*0270*/  MUFU.SQRT R7, R6 ;  /* 0x0000000600077308 */ /* 0x000e640000002000 */
[C---:B-1----:R-:W-:Y:S02]  /*0280*/  FSETP.GT.AND P0, PT, R7.reuse, 8.50705917302346158658e+37, PT ;  /* 0x7e8000000700780b */ /* 0x042fe40003f04000 */
[----:B------:R-:W-:-:S11]  /*0290*/  FSETP.GEU.AND P1, PT, R7, 1.175494350822287508e-38, PT ;  /* 0x008000000700780b */ /* 0x000fd60003f2e000 */
[----:B------:R-:W-:-:S04]  /*02a0*/  @P0 FMUL R7, R7, 0.25 ;  /* 0x3e80000007070820 */ /* 0x000fc80000400000 */
[----:B------:R-:W-:-:S06]  /*02b0*/  @!P1 FMUL R7, R7, 16777216 ;  /* 0x4b80000007079820 */ /* 0x000fcc0000400000 */
[----:B------:R-:W1:Y:S01]  /*02c0*/  MUFU.RCP R7, R7 ;  /* 0x0000000700077308 */ /* 0x000e620000001000 */
[----:B------:R-:W-:Y:S01]  /*02d0*/  FSEL R14, R14, 1, P0 ;  /* 0x3f8000000e0e7808 */ /* 0x000fe20000000000 */
[----:B---3--:R-:W-:-:S04]  /*02e0*/  FADD R2, R2, -R12 ;  /* 0x8000000c02027221 */ /* 0x008fc80000000000 */
[----:B------:R-:W-:Y:S01]  /*02f0*/  @!P1 FMUL R14, R14, 16777216 ;  /* 0x4b8000000e0e9820 */ /* 0x000fe20000400000 */
[----:B------:R-:W-:-:S03]  /*0300*/  FADD R3, R3, -R12 ;  /* 0x8000000c03037221 */ /* 0x000fc60000000000 */
[----:B-1----:R-:W-:-:S04]  /*0310*/  FMUL R14, R7, R14 ;  /* 0x0000000e070e7220 */ /* 0x002fc80000400000 */
[-C--:B------:R-:W-:Y:S01]  /*0320*/  FMUL R2, R2, R14.reuse ;  /* 0x0000000e02027220 */ /* 0x080fe20000400000 */
[----:B------:R-:W-:-:S03]  /*0330*/  FMUL R14, R3, R14 ;  /* 0x0000000e030e7220 */ /* 0x000fc60000400000 */
[C-C-:B-----5:R-:W-:Y:S01]  /*0340*/  FFMA R2, R8.reuse, R2, R11.reuse ;  /* 0x0000000208027223 */ /* 0x160fe2000000000b */
[----:B------:R-:W-:-:S04]  /*0350*/  FFMA R14, R8, R14, R11 ;  /* 0x0000000e080e7223 */ /* 0x000fc8000000000b */
[----:B------:R-:W-:Y:S02]  /*0360*/  FSETP.GEU.AND P0, PT, R2, RZ, PT ;  /* 0x000000ff0200720b */ /* 0x000fe40003f0e000 */
[----:B------:R-:W-:Y:S02]  /*0370*/  FSETP.GEU.AND P1, PT, R14, RZ, PT ;  /* 0x000000ff0e00720b */ /* 0x000fe40003f2e000 */
[----:B------:R-:W-:Y:S02]  /*0380*/  FSEL R2, R2, RZ, P0 ;  /* 0x000000ff02027208 */ /* 0x000fe40000000000 */
[----:B------:R-:W-:-:S05]  /*0390*/  FSEL R3, R14, RZ, P1 ;  /* 0x000000ff0e037208 */ /* 0x000fca0000800000 */
[----:B------:R-:W-:Y:S01]  /*03a0*/  STG.E.64 desc[UR4][R4.64], R2 ;  /* 0x0000000204007986 */ /* 0x000fe2000c101b04 */
[----:B------:R-:W-:Y:S05]  /*03b0*/  EXIT ;  /* 0x000000000000794d */ /* 0x000fea0003800000 */
.L_x_0:
[----:B------:R-:W-:-:S00]  /*03c0*/  BRA `(.L_x_0) ;  /* 0xfffffffc00fc7947 */ /* 0x000fc0000383ffff */
[----:B------:R-:W-:-:S00]  /*03d0*/  NOP ;  /* 0x0000000000007918 */ /* 0x000fc00000000000 */
        /* <DEDUP_REMOVED lines=10> */
.L_x_1:


//--------------------- .nv.global.init           --------------------------
	.section	.nv.global.init,"aw",@progbits
.nv.global.init:
	.type		_$_str,@object
	.size		_$_str,(_$_str_$_2 - _$_str)
_$_str:
        /*0000*/ 	.byte	0x5f, 0x5f, 0x43, 0x55, 0x44, 0x41, 0x5f, 0x46, 0x54, 0x5a, 0x00
	.type		_$_str_$_2,@object
	.size		_$_str_$_2,(.L_1 - _$_str_$_2)
_$_str_$_2:
        /*000b*/ 	.byte	0x5f, 0x5f, 0x43, 0x55, 0x44, 0x41, 0x5f, 0x50, 0x52, 0x45, 0x43, 0x5f, 0x53, 0x51, 0x52, 0x54
        /*001b*/ 	.byte	0x00
.L_1:


//--------------------- .nv.constant0.triton_poi_fused__native_batch_norm_legit_no_training_relu_2 --------------------------
	.section	.nv.constant0.triton_poi_fused__native_batch_norm_legit_no_training_relu_2,"a",@progbits
	.sectionflags	@""
	.align	4
.nv.constant0.triton_poi_fused__native_batch_norm_legit_no_training_relu_2:
	.zero		580
